	.headerflags	@"EF_CUDA_TEXMODE_UNIFIED EF_CUDA_64BIT_ADDRESS EF_CUDA_ACCELERATORS EF_CUDA_SM90 EF_CUDA_VIRTUAL_SM(EF_CUDA_SM90)"
	.elftype	@"ET_EXEC"


//--------------------- .nv.info                  --------------------------
	.section	.nv.info,"",@"SHT_CUDA_INFO"
	.align	4


	//----- nvinfo : EIATTR_REGCOUNT
	.align		4
        /*0000*/ 	.byte	0x04, 0x2f
        /*0002*/ 	.short	(.L_1 - .L_0)
	.align		4
.L_0:
        /*0004*/ 	.word	index@(triton_poi_fused_convolution_35)
        /*0008*/ 	.word	0x0000000c


	//----- nvinfo : EIATTR_MIN_STACK_SIZE
	.align		4
.L_1:
        /*000c*/ 	.byte	0x04, 0x12
        /*000e*/ 	.short	(.L_3 - .L_2)
	.align		4
.L_2:
        /*0010*/ 	.word	index@(triton_poi_fused_convolution_35)
        /*0014*/ 	.word	0x00000000


	//----- nvinfo : EIATTR_FRAME_SIZE
	.align		4
.L_3:
        /*0018*/ 	.byte	0x04, 0x11
        /*001a*/ 	.short	(.L_5 - .L_4)
	.align		4
.L_4:
        /*001c*/ 	.word	index@(triton_poi_fused_convolution_35)
        /*0020*/ 	.word	0x00000000


	//----- nvinfo : EIATTR_MIN_STACK_SIZE
	.align		4
.L_5:
        /*0024*/ 	.byte	0x04, 0x12
        /*0026*/ 	.short	(.L_7 - .L_6)
	.align		4
.L_6:
        /*0028*/ 	.word	index@(triton_poi_fused_convolution_35)
        /*002c*/ 	.word	0x00000000
.L_7:


//--------------------- .nv.info.triton_poi_fused_convolution_35 --------------------------
	.section	.nv.info.triton_poi_fused_convolution_35,"",@"SHT_CUDA_INFO"
	.sectionflags	@""
	.align	4


	//----- nvinfo : EIATTR_CUDA_API_VERSION
	.align		4
        /*0000*/ 	.byte	0x04, 0x37
        /*0002*/ 	.short	(.L_9 - .L_8)
.L_8:
        /*0004*/ 	.word	0x0000007c


	//----- nvinfo : EIATTR_KPARAM_INFO
	.align		4
.L_9:
        /*0008*/ 	.byte	0x04, 0x17
        /*000a*/ 	.short	(.L_11 - .L_10)
.L_10:
        /*000c*/ 	.word	0x00000000
        /*0010*/ 	.short	0x0002
        /*0012*/ 	.short	0x0010
        /*0014*/ 	.byte	0x00, 0xf0, 0x11, 0x00


	//----- nvinfo : EIATTR_KPARAM_INFO
	.align		4
.L_11:
        /*0018*/ 	.byte	0x04, 0x17
        /*001a*/ 	.short	(.L_13 - .L_12)
.L_12:
        /*001c*/ 	.word	0x00000000
        /*0020*/ 	.short	0x0001
        /*0022*/ 	.short	0x0008
        /*0024*/ 	.byte	0x00, 0xf4, 0x21, 0x00


	//----- nvinfo : EIATTR_KPARAM_INFO
	.align		4
.L_13:
        /*0028*/ 	.byte	0x04, 0x17
        /*002a*/ 	.short	(.L_15 - .L_14)
.L_14:
        /*002c*/ 	.word	0x00000000
        /*0030*/ 	.short	0x0000
        /*0032*/ 	.short	0x0000
        /*0034*/ 	.byte	0x00, 0xf4, 0x21, 0x00


	//----- nvinfo : EIATTR_SPARSE_MMA_MASK
	.align		4
.L_15:
        /*0038*/ 	.byte	0x03, 0x50
        /*003a*/ 	.short	0x0000


	//----- nvinfo : EIATTR_MAXREG_COUNT
	.align		4
        /*003c*/ 	.byte	0x03, 0x1b
        /*003e*/ 	.short	0x00ff


	//----- nvinfo : EIATTR_EXIT_INSTR_OFFSETS
	.align		4
        /*0040*/ 	.byte	0x04, 0x1c
        /*0042*/ 	.short	(.L_17 - .L_16)


	//   ....[0]....
.L_16:
        /*0044*/ 	.word	0x00000160


	//   ....[1]....
        /*0048*/ 	.word	0x00000180


	//----- nvinfo : EIATTR_REQNTID
	.align		4
.L_17:
        /*004c*/ 	.byte	0x04, 0x10
        /*004e*/ 	.short	(.L_19 - .L_18)
.L_18:
        /*0050*/ 	.word	0x00000080
        /*0054*/ 	.word	0x00000001
        /*0058*/ 	.word	0x00000001


	//----- nvinfo : EIATTR_CBANK_PARAM_SIZE
	.align		4
.L_19:
        /*005c*/ 	.byte	0x03, 0x19
        /*005e*/ 	.short	0x0014


	//----- nvinfo : EIATTR_PARAM_CBANK
	.align		4
        /*0060*/ 	.byte	0x04, 0x0a
        /*0062*/ 	.short	(.L_21 - .L_20)
	.align		4
.L_20:
        /*0064*/ 	.word	index@(.nv.constant0.triton_poi_fused_convolution_35)
        /*0068*/ 	.short	0x0210
        /*006a*/ 	.short	0x0014


	//----- nvinfo : EIATTR_SW_WAR
	.align		4
.L_21:
        /*006c*/ 	.byte	0x04, 0x36
        /*006e*/ 	.short	(.L_23 - .L_22)
.L_22:
        /*0070*/ 	.word	0x00000008
.L_23:


//--------------------- .nv.callgraph             --------------------------
	.section	.nv.callgraph,"",@"SHT_CUDA_CALLGRAPH"
	.align	4
	.sectionentsize	8
	.align		4
        /*0000*/ 	.word	0x00000000
	.align		4
        /*0004*/ 	.word	0xffffffff
	.align		4
        /*0008*/ 	.word	0x00000000
	.align		4
        /*000c*/ 	.word	0xfffffffe
	.align		4
        /*0010*/ 	.word	0x00000000
	.align		4
        /*0014*/ 	.word	0xfffffffd
	.align		4
        /*0018*/ 	.word	0x00000000
	.align		4
        /*001c*/ 	.word	0xfffffffc


//--------------------- .text.triton_poi_fused_convolution_35 --------------------------
	.section	.text.triton_poi_fused_convolution_35,"ax",@progbits
	.align	128
        .global         triton_poi_fused_convolution_35
        .type           triton_poi_fused_convolution_35,@function
        .size           triton_poi_fused_convolution_35,(.L_x_1 - triton_poi_fused_convolution_35)
        .other          triton_poi_fused_convolution_35,@"STO_CUDA_ENTRY STV_DEFAULT"
triton_poi_fused_convolution_35:
.text.triton_poi_fused_convolution_35:
[----:B------:R-:W0:Y:S02]  /*0000*/  LDC R1, c[0x0][0x28] ;  /* 0x00000a00ff017b82 */ /* 0x000e240000000800 */
[----:B------:R-:W1:Y:S01]  /*0010*/  S2R R0, SR_TID.X ;  /* 0x0000000000007919 */ /* 0x000e620000002100 */
[----:B------:R-:W2:Y:S01]  /*0020*/  LDC.64 R2, c[0x0][0x210] ;  /* 0x00008400ff027b82 */ /* 0x000ea20000000a00 */
[----:B------:R-:W-:Y:S01]  /*0030*/  ULDC.64 UR4, c[0x0][0x208] ;  /* 0x0000820000047ab9 */ /* 0x000fe20000000a00 */
[----:B------:R-:W3:Y:S06]  /*0040*/  S2R R7, SR_CTAID.X ;  /* 0x0000000000077919 */ /* 0x000eec0000002500 */
[----:B------:R-:W4:Y:S01]  /*0050*/  LDC.64 R4, c[0x0][0x218] ;  /* 0x00008600ff047b82 */ /* 0x000f220000000a00 */
[----:B-1----:R-:W-:-:S04]  /*0060*/  SHF.L.U32 R0, R0, 0x1, RZ ;  /* 0x0000000100007819 */ /* 0x002fc800000006ff */
[----:B------:R-:W-:-:S04]  /*0070*/  LOP3.LUT R0, R0, 0xfe, RZ, 0xc0, !PT ;  /* 0x000000fe00007812 */ /* 0x000fc800078ec0ff */
[----:B---3--:R-:W-:-:S04]  /*0080*/  LEA R7, R7, R0, 0x8 ;  /* 0x0000000007077211 */ /* 0x008fc800078e40ff */
[C---:B------:R-:W-:Y:S01]  /*0090*/  ISETP.GE.AND P0, PT, R7.reuse, 0x1800, PT ;  /* 0x000018000700780c */ /* 0x040fe20003f06270 */
[----:B------:R-:W-:-:S04]  /*00a0*/  IMAD.HI R0, R7, 0x2aaaaaab, RZ ;  /* 0x2aaaaaab07007827 */ /* 0x000fc800078e02ff */
[----:B--2---:R-:W-:Y:S01]  /*00b0*/  IMAD.WIDE R2, R7, 0x4, R2 ;  /* 0x0000000407027825 */ /* 0x004fe200078e0202 */
[----:B------:R-:W-:-:S04]  /*00c0*/  SHF.R.U32.HI R9, RZ, 0x1f, R0 ;  /* 0x0000001fff097819 */ /* 0x000fc80000011600 */
[----:B------:R-:W-:-:S05]  /*00d0*/  LEA.HI R0, R0, R9, RZ, 0x1c ;  /* 0x0000000900007211 */ /* 0x000fca00078fe0ff */
[----:B------:R-:W-:Y:S01]  /*00e0*/  IMAD R9, R0, -0x60, R7 ;  /* 0xffffffa000097824 */ /* 0x000fe200078e0207 */
[----:B------:R-:W-:-:S03]  /*00f0*/  CS2R R6, SRZ ;  /* 0x0000000000067805 */ /* 0x000fc6000001ff00 */
[----:B----4-:R-:W-:Y:S01]  /*0100*/  IMAD.WIDE R4, R9, 0x4, R4 ;  /* 0x0000000409047825 */ /* 0x010fe200078e0204 */
[----:B------:R-:W-:Y:S02]  /*0110*/  CS2R R8, SRZ ;  /* 0x0000000000087805 */ /* 0x000fe4000001ff00 */
[----:B------:R-:W2:Y:S04]  /*0120*/  @!P0 LDG.E.64 R6, desc[UR4][R2.64] ;  /* 0x0000000402068981 */ /* 0x000ea8000c1e1b00 */
[----:B------:R-:W2:Y:S02]  /*0130*/  @!P0 LDG.E.EL.64 R8, desc[UR4][R4.64] ;  /* 0x0000000404088981 */ /* 0x000ea4000c2e1b00 */
[----:B--2---:R-:W-:Y:S01]  /*0140*/  FADD R6, R8, R6 ;  /* 0x0000000608067221 */ /* 0x004fe20000000000 */
[----:B------:R-:W-:Y:S01]  /*0150*/  FADD R7, R9, R7 ;  /* 0x0000000709077221 */ /* 0x000fe20000000000 */
[----:B------:R-:W-:Y:S06]  /*0160*/  @P0 EXIT ;  /* 0x000000000000094d */ /* 0x000fec0003800000 */
[----:B------:R-:W-:Y:S01]  /*0170*/  STG.E.64 desc[UR4][R2.64], R6 ;  /* 0x0000000602007986 */ /* 0x000fe2000c101b04 */
[----:B------:R-:W-:Y:S05]  /*0180*/  EXIT ;  /* 0x000000000000794d */ /* 0x000fea0003800000 */
.L_x_0:
[----:B------:R-:W-:-:S00]  /*0190*/  BRA `(.L_x_0) ;  /* 0xfffffffc00fc7947 */ /* 0x000fc0000383ffff */
[----:B------:R-:W-:-:S00]  /*01a0*/  NOP ;  /* 0x0000000000007918 */ /* 0x000fc00000000000 */
        /* <DEDUP_REMOVED lines=13> */
.L_x_1:


//--------------------- .nv.constant0.triton_poi_fused_convolution_35 --------------------------
	.section	.nv.constant0.triton_poi_fused_convolution_35,"a",@progbits
	.sectionflags	@""
	.align	4
.nv.constant0.triton_poi_fused_convolution_35:
	.zero		548
